//
// Generated by NVIDIA NVVM Compiler
//
// Compiler Build ID: CL-36424714
// Cuda compilation tools, release 13.0, V13.0.88
// Based on NVVM 20.0.0
//

.version 9.0
.target sm_100
.address_size 64

	// .globl	_Z4gemvILi1ELi4EEvPfS0_S0_ii
.shared .align 4 .b8 _ZZ11blockReduceI5SumOpfET0_S1_E7warpres[256];

.visible .entry _Z4gemvILi1ELi4EEvPfS0_S0_ii(
	.param .u64 .ptr .align 1 _Z4gemvILi1ELi4EEvPfS0_S0_ii_param_0,
	.param .u64 .ptr .align 1 _Z4gemvILi1ELi4EEvPfS0_S0_ii_param_1,
	.param .u64 .ptr .align 1 _Z4gemvILi1ELi4EEvPfS0_S0_ii_param_2,
	.param .u32 _Z4gemvILi1ELi4EEvPfS0_S0_ii_param_3,
	.param .u32 _Z4gemvILi1ELi4EEvPfS0_S0_ii_param_4
)
{
	.reg .pred 	%p<14>;
	.reg .b32 	%r<39>;
	.reg .b32 	%f<37>;
	.reg .b64 	%rd<13>;

	ld.param.u64 	%rd2, [_Z4gemvILi1ELi4EEvPfS0_S0_ii_param_0];
	ld.param.u64 	%rd3, [_Z4gemvILi1ELi4EEvPfS0_S0_ii_param_1];
	ld.param.u64 	%rd1, [_Z4gemvILi1ELi4EEvPfS0_S0_ii_param_2];
	ld.param.u32 	%r3, [_Z4gemvILi1ELi4EEvPfS0_S0_ii_param_4];
	cvta.to.global.u64 	%rd4, %rd3;
	cvta.to.global.u64 	%rd5, %rd2;
	mov.u32 	%r1, %tid.x;
	mov.u32 	%r2, %ctaid.x;
	shr.s32 	%r4, %r3, 31;
	shr.u32 	%r5, %r4, 30;
	add.s32 	%r6, %r3, %r5;
	shr.s32 	%r7, %r6, 2;
	mad.lo.s32 	%r8, %r7, %r2, %r1;
	mul.wide.u32 	%rd6, %r8, 16;
	add.s64 	%rd7, %rd5, %rd6;
	ld.global.v4.f32 	{%f5, %f6, %f7, %f8}, [%rd7];
	mul.wide.u32 	%rd8, %r1, 16;
	add.s64 	%rd9, %rd4, %rd8;
	ld.global.v4.f32 	{%f9, %f10, %f11, %f12}, [%rd9];
	fma.rn.f32 	%f13, %f5, %f9, 0f00000000;
	fma.rn.f32 	%f14, %f6, %f10, %f13;
	fma.rn.f32 	%f15, %f7, %f11, %f14;
	fma.rn.f32 	%f16, %f8, %f12, %f15;
	and.b32  	%r9, %r1, 31;
	mov.b32 	%r10, %f16;
	shfl.sync.bfly.b32	%r11|%p1, %r10, 16, 31, -1;
	mov.b32 	%f17, %r11;
	add.f32 	%f18, %f16, %f17;
	mov.b32 	%r12, %f18;
	shfl.sync.bfly.b32	%r13|%p2, %r12, 8, 31, -1;
	mov.b32 	%f19, %r13;
	add.f32 	%f20, %f18, %f19;
	mov.b32 	%r14, %f20;
	shfl.sync.bfly.b32	%r15|%p3, %r14, 4, 31, -1;
	mov.b32 	%f21, %r15;
	add.f32 	%f22, %f20, %f21;
	mov.b32 	%r16, %f22;
	shfl.sync.bfly.b32	%r17|%p4, %r16, 2, 31, -1;
	mov.b32 	%f23, %r17;
	add.f32 	%f24, %f22, %f23;
	mov.b32 	%r18, %f24;
	shfl.sync.bfly.b32	%r19|%p5, %r18, 1, 31, -1;
	mov.b32 	%f25, %r19;
	add.f32 	%f1, %f24, %f25;
	setp.ne.s32 	%p6, %r9, 0;
	@%p6 bra 	$L__BB0_2;
	shr.u32 	%r20, %r1, 3;
	mov.u32 	%r21, _ZZ11blockReduceI5SumOpfET0_S1_E7warpres;
	add.s32 	%r22, %r21, %r20;
	st.shared.f32 	[%r22], %f1;
$L__BB0_2:
	bar.sync 	0;
	mov.u32 	%r23, %ntid.x;
	add.s32 	%r24, %r23, 31;
	shr.u32 	%r25, %r24, 5;
	setp.ge.u32 	%p7, %r1, %r25;
	mov.f32 	%f36, 0f00000000;
	@%p7 bra 	$L__BB0_4;
	shl.b32 	%r26, %r1, 2;
	mov.u32 	%r27, _ZZ11blockReduceI5SumOpfET0_S1_E7warpres;
	add.s32 	%r28, %r27, %r26;
	ld.shared.f32 	%f36, [%r28];
$L__BB0_4:
	mov.b32 	%r29, %f36;
	shfl.sync.bfly.b32	%r30|%p8, %r29, 16, 31, -1;
	mov.b32 	%f27, %r30;
	add.f32 	%f28, %f36, %f27;
	mov.b32 	%r31, %f28;
	shfl.sync.bfly.b32	%r32|%p9, %r31, 8, 31, -1;
	mov.b32 	%f29, %r32;
	add.f32 	%f30, %f28, %f29;
	mov.b32 	%r33, %f30;
	shfl.sync.bfly.b32	%r34|%p10, %r33, 4, 31, -1;
	mov.b32 	%f31, %r34;
	add.f32 	%f32, %f30, %f31;
	mov.b32 	%r35, %f32;
	shfl.sync.bfly.b32	%r36|%p11, %r35, 2, 31, -1;
	mov.b32 	%f33, %r36;
	add.f32 	%f34, %f32, %f33;
	mov.b32 	%r37, %f34;
	shfl.sync.bfly.b32	%r38|%p12, %r37, 1, 31, -1;
	mov.b32 	%f35, %r38;
	add.f32 	%f4, %f34, %f35;
	setp.ne.s32 	%p13, %r1, 0;
	@%p13 bra 	$L__BB0_6;
	cvta.to.global.u64 	%rd10, %rd1;
	mul.wide.u32 	%rd11, %r2, 4;
	add.s64 	%rd12, %rd10, %rd11;
	st.global.f32 	[%rd12], %f4;
$L__BB0_6:
	bar.sync 	0;
	ret;

}
	// .globl	_Z4gemvILi2ELi4EEvPfS0_S0_ii
.visible .entry _Z4gemvILi2ELi4EEvPfS0_S0_ii(
	.param .u64 .ptr .align 1 _Z4gemvILi2ELi4EEvPfS0_S0_ii_param_0,
	.param .u64 .ptr .align 1 _Z4gemvILi2ELi4EEvPfS0_S0_ii_param_1,
	.param .u64 .ptr .align 1 _Z4gemvILi2ELi4EEvPfS0_S0_ii_param_2,
	.param .u32 _Z4gemvILi2ELi4EEvPfS0_S0_ii_param_3,
	.param .u32 _Z4gemvILi2ELi4EEvPfS0_S0_ii_param_4
)
{
	.reg .pred 	%p<14>;
	.reg .b32 	%r<40>;
	.reg .b32 	%f<49>;
	.reg .b64 	%rd<17>;

	ld.param.u64 	%rd2, [_Z4gemvILi2ELi4EEvPfS0_S0_ii_param_0];
	ld.param.u64 	%rd3, [_Z4gemvILi2ELi4EEvPfS0_S0_ii_param_1];
	ld.param.u64 	%rd1, [_Z4gemvILi2ELi4EEvPfS0_S0_ii_param_2];
	ld.param.u32 	%r4, [_Z4gemvILi2ELi4EEvPfS0_S0_ii_param_4];
	mov.u32 	%r1, %tid.x;
	mov.u32 	%r2, %ctaid.x;
	shr.s32 	%r5, %r4, 31;
	shr.u32 	%r6, %r5, 30;
	add.s32 	%r7, %r4, %r6;
	shr.s32 	%r8, %r7, 2;
	mad.lo.s32 	%r9, %r8, %r2, %r1;
	mov.u32 	%r10, %ntid.x;
	cvta.to.global.u64 	%rd4, %rd2;
	cvta.to.global.u64 	%rd5, %rd3;
	mul.wide.u32 	%rd6, %r9, 16;
	add.s64 	%rd7, %rd4, %rd6;
	ld.global.v4.f32 	{%f5, %f6, %f7, %f8}, [%rd7];
	mul.wide.u32 	%rd8, %r1, 16;
	add.s64 	%rd9, %rd5, %rd8;
	ld.global.v4.f32 	{%f9, %f10, %f11, %f12}, [%rd9];
	fma.rn.f32 	%f13, %f5, %f9, 0f00000000;
	fma.rn.f32 	%f14, %f6, %f10, %f13;
	fma.rn.f32 	%f15, %f7, %f11, %f14;
	fma.rn.f32 	%f16, %f8, %f12, %f15;
	add.s32 	%r11, %r9, %r10;
	mul.wide.u32 	%rd10, %r11, 16;
	add.s64 	%rd11, %rd4, %rd10;
	ld.global.v4.f32 	{%f17, %f18, %f19, %f20}, [%rd11];
	mul.wide.s32 	%rd12, %r10, 16;
	add.s64 	%rd13, %rd9, %rd12;
	ld.global.v4.f32 	{%f21, %f22, %f23, %f24}, [%rd13];
	fma.rn.f32 	%f25, %f17, %f21, %f16;
	fma.rn.f32 	%f26, %f18, %f22, %f25;
	fma.rn.f32 	%f27, %f19, %f23, %f26;
	fma.rn.f32 	%f28, %f20, %f24, %f27;
	add.s32 	%r3, %r10, 31;
	and.b32  	%r12, %r1, 31;
	mov.b32 	%r13, %f28;
	shfl.sync.bfly.b32	%r14|%p1, %r13, 16, 31, -1;
	mov.b32 	%f29, %r14;
	add.f32 	%f30, %f28, %f29;
	mov.b32 	%r15, %f30;
	shfl.sync.bfly.b32	%r16|%p2, %r15, 8, 31, -1;
	mov.b32 	%f31, %r16;
	add.f32 	%f32, %f30, %f31;
	mov.b32 	%r17, %f32;
	shfl.sync.bfly.b32	%r18|%p3, %r17, 4, 31, -1;
	mov.b32 	%f33, %r18;
	add.f32 	%f34, %f32, %f33;
	mov.b32 	%r19, %f34;
	shfl.sync.bfly.b32	%r20|%p4, %r19, 2, 31, -1;
	mov.b32 	%f35, %r20;
	add.f32 	%f36, %f34, %f35;
	mov.b32 	%r21, %f36;
	shfl.sync.bfly.b32	%r22|%p5, %r21, 1, 31, -1;
	mov.b32 	%f37, %r22;
	add.f32 	%f1, %f36, %f37;
	setp.ne.s32 	%p6, %r12, 0;
	@%p6 bra 	$L__BB1_2;
	shr.u32 	%r23, %r1, 3;
	mov.u32 	%r24, _ZZ11blockReduceI5SumOpfET0_S1_E7warpres;
	add.s32 	%r25, %r24, %r23;
	st.shared.f32 	[%r25], %f1;
$L__BB1_2:
	bar.sync 	0;
	shr.u32 	%r26, %r3, 5;
	setp.ge.u32 	%p7, %r1, %r26;
	mov.f32 	%f48, 0f00000000;
	@%p7 bra 	$L__BB1_4;
	shl.b32 	%r27, %r1, 2;
	mov.u32 	%r28, _ZZ11blockReduceI5SumOpfET0_S1_E7warpres;
	add.s32 	%r29, %r28, %r27;
	ld.shared.f32 	%f48, [%r29];
$L__BB1_4:
	mov.b32 	%r30, %f48;
	shfl.sync.bfly.b32	%r31|%p8, %r30, 16, 31, -1;
	mov.b32 	%f39, %r31;
	add.f32 	%f40, %f48, %f39;
	mov.b32 	%r32, %f40;
	shfl.sync.bfly.b32	%r33|%p9, %r32, 8, 31, -1;
	mov.b32 	%f41, %r33;
	add.f32 	%f42, %f40, %f41;
	mov.b32 	%r34, %f42;
	shfl.sync.bfly.b32	%r35|%p10, %r34, 4, 31, -1;
	mov.b32 	%f43, %r35;
	add.f32 	%f44, %f42, %f43;
	mov.b32 	%r36, %f44;
	shfl.sync.bfly.b32	%r37|%p11, %r36, 2, 31, -1;
	mov.b32 	%f45, %r37;
	add.f32 	%f46, %f44, %f45;
	mov.b32 	%r38, %f46;
	shfl.sync.bfly.b32	%r39|%p12, %r38, 1, 31, -1;
	mov.b32 	%f47, %r39;
	add.f32 	%f4, %f46, %f47;
	setp.ne.s32 	%p13, %r1, 0;
	@%p13 bra 	$L__BB1_6;
	cvta.to.global.u64 	%rd14, %rd1;
	mul.wide.u32 	%rd15, %r2, 4;
	add.s64 	%rd16, %rd14, %rd15;
	st.global.f32 	[%rd16], %f4;
$L__BB1_6:
	bar.sync 	0;
	ret;

}
	// .globl	_Z4gemvILi4ELi4EEvPfS0_S0_ii
.visible .entry _Z4gemvILi4ELi4EEvPfS0_S0_ii(
	.param .u64 .ptr .align 1 _Z4gemvILi4ELi4EEvPfS0_S0_ii_param_0,
	.param .u64 .ptr .align 1 _Z4gemvILi4ELi4EEvPfS0_S0_ii_param_1,
	.param .u64 .ptr .align 1 _Z4gemvILi4ELi4EEvPfS0_S0_ii_param_2,
	.param .u32 _Z4gemvILi4ELi4EEvPfS0_S0_ii_param_3,
	.param .u32 _Z4gemvILi4ELi4EEvPfS0_S0_ii_param_4
)
{
	.reg .pred 	%p<14>;
	.reg .b32 	%r<42>;
	.reg .b32 	%f<73>;
	.reg .b64 	%rd<23>;

	ld.param.u64 	%rd2, [_Z4gemvILi4ELi4EEvPfS0_S0_ii_param_0];
	ld.param.u64 	%rd3, [_Z4gemvILi4ELi4EEvPfS0_S0_ii_param_1];
	ld.param.u64 	%rd1, [_Z4gemvILi4ELi4EEvPfS0_S0_ii_param_2];
	ld.param.u32 	%r4, [_Z4gemvILi4ELi4EEvPfS0_S0_ii_param_4];
	mov.u32 	%r1, %tid.x;
	mov.u32 	%r2, %ctaid.x;
	shr.s32 	%r5, %r4, 31;
	shr.u32 	%r6, %r5, 30;
	add.s32 	%r7, %r4, %r6;
	shr.s32 	%r8, %r7, 2;
	mad.lo.s32 	%r9, %r8, %r2, %r1;
	mov.u32 	%r10, %ntid.x;
	cvta.to.global.u64 	%rd4, %rd2;
	cvta.to.global.u64 	%rd5, %rd3;
	mul.wide.u32 	%rd6, %r9, 16;
	add.s64 	%rd7, %rd4, %rd6;
	ld.global.v4.f32 	{%f5, %f6, %f7, %f8}, [%rd7];
	mul.wide.u32 	%rd8, %r1, 16;
	add.s64 	%rd9, %rd5, %rd8;
	ld.global.v4.f32 	{%f9, %f10, %f11, %f12}, [%rd9];
	fma.rn.f32 	%f13, %f5, %f9, 0f00000000;
	fma.rn.f32 	%f14, %f6, %f10, %f13;
	fma.rn.f32 	%f15, %f7, %f11, %f14;
	fma.rn.f32 	%f16, %f8, %f12, %f15;
	add.s32 	%r11, %r9, %r10;
	mul.wide.u32 	%rd10, %r11, 16;
	add.s64 	%rd11, %rd4, %rd10;
	ld.global.v4.f32 	{%f17, %f18, %f19, %f20}, [%rd11];
	mul.wide.s32 	%rd12, %r10, 16;
	add.s64 	%rd13, %rd9, %rd12;
	ld.global.v4.f32 	{%f21, %f22, %f23, %f24}, [%rd13];
	fma.rn.f32 	%f25, %f17, %f21, %f16;
	fma.rn.f32 	%f26, %f18, %f22, %f25;
	fma.rn.f32 	%f27, %f19, %f23, %f26;
	fma.rn.f32 	%f28, %f20, %f24, %f27;
	add.s32 	%r12, %r11, %r10;
	mul.wide.u32 	%rd14, %r12, 16;
	add.s64 	%rd15, %rd4, %rd14;
	ld.global.v4.f32 	{%f29, %f30, %f31, %f32}, [%rd15];
	add.s64 	%rd16, %rd13, %rd12;
	ld.global.v4.f32 	{%f33, %f34, %f35, %f36}, [%rd16];
	fma.rn.f32 	%f37, %f29, %f33, %f28;
	fma.rn.f32 	%f38, %f30, %f34, %f37;
	fma.rn.f32 	%f39, %f31, %f35, %f38;
	fma.rn.f32 	%f40, %f32, %f36, %f39;
	add.s32 	%r13, %r12, %r10;
	mul.wide.u32 	%rd17, %r13, 16;
	add.s64 	%rd18, %rd4, %rd17;
	ld.global.v4.f32 	{%f41, %f42, %f43, %f44}, [%rd18];
	add.s64 	%rd19, %rd16, %rd12;
	ld.global.v4.f32 	{%f45, %f46, %f47, %f48}, [%rd19];
	fma.rn.f32 	%f49, %f41, %f45, %f40;
	fma.rn.f32 	%f50, %f42, %f46, %f49;
	fma.rn.f32 	%f51, %f43, %f47, %f50;
	fma.rn.f32 	%f52, %f44, %f48, %f51;
	add.s32 	%r3, %r10, 31;
	and.b32  	%r14, %r1, 31;
	mov.b32 	%r15, %f52;
	shfl.sync.bfly.b32	%r16|%p1, %r15, 16, 31, -1;
	mov.b32 	%f53, %r16;
	add.f32 	%f54, %f52, %f53;
	mov.b32 	%r17, %f54;
	shfl.sync.bfly.b32	%r18|%p2, %r17, 8, 31, -1;
	mov.b32 	%f55, %r18;
	add.f32 	%f56, %f54, %f55;
	mov.b32 	%r19, %f56;
	shfl.sync.bfly.b32	%r20|%p3, %r19, 4, 31, -1;
	mov.b32 	%f57, %r20;
	add.f32 	%f58, %f56, %f57;
	mov.b32 	%r21, %f58;
	shfl.sync.bfly.b32	%r22|%p4, %r21, 2, 31, -1;
	mov.b32 	%f59, %r22;
	add.f32 	%f60, %f58, %f59;
	mov.b32 	%r23, %f60;
	shfl.sync.bfly.b32	%r24|%p5, %r23, 1, 31, -1;
	mov.b32 	%f61, %r24;
	add.f32 	%f1, %f60, %f61;
	setp.ne.s32 	%p6, %r14, 0;
	@%p6 bra 	$L__BB2_2;
	shr.u32 	%r25, %r1, 3;
	mov.u32 	%r26, _ZZ11blockReduceI5SumOpfET0_S1_E7warpres;
	add.s32 	%r27, %r26, %r25;
	st.shared.f32 	[%r27], %f1;
$L__BB2_2:
	bar.sync 	0;
	shr.u32 	%r28, %r3, 5;
	setp.ge.u32 	%p7, %r1, %r28;
	mov.f32 	%f72, 0f00000000;
	@%p7 bra 	$L__BB2_4;
	shl.b32 	%r29, %r1, 2;
	mov.u32 	%r30, _ZZ11blockReduceI5SumOpfET0_S1_E7warpres;
	add.s32 	%r31, %r30, %r29;
	ld.shared.f32 	%f72, [%r31];
$L__BB2_4:
	mov.b32 	%r32, %f72;
	shfl.sync.bfly.b32	%r33|%p8, %r32, 16, 31, -1;
	mov.b32 	%f63, %r33;
	add.f32 	%f64, %f72, %f63;
	mov.b32 	%r34, %f64;
	shfl.sync.bfly.b32	%r35|%p9, %r34, 8, 31, -1;
	mov.b32 	%f65, %r35;
	add.f32 	%f66, %f64, %f65;
	mov.b32 	%r36, %f66;
	shfl.sync.bfly.b32	%r37|%p10, %r36, 4, 31, -1;
	mov.b32 	%f67, %r37;
	add.f32 	%f68, %f66, %f67;
	mov.b32 	%r38, %f68;
	shfl.sync.bfly.b32	%r39|%p11, %r38, 2, 31, -1;
	mov.b32 	%f69, %r39;
	add.f32 	%f70, %f68, %f69;
	mov.b32 	%r40, %f70;
	shfl.sync.bfly.b32	%r41|%p12, %r40, 1, 31, -1;
	mov.b32 	%f71, %r41;
	add.f32 	%f4, %f70, %f71;
	setp.ne.s32 	%p13, %r1, 0;
	@%p13 bra 	$L__BB2_6;
	cvta.to.global.u64 	%rd20, %rd1;
	mul.wide.u32 	%rd21, %r2, 4;
	add.s64 	%rd22, %rd20, %rd21;
	st.global.f32 	[%rd22], %f4;
$L__BB2_6:
	bar.sync 	0;
	ret;

}


// ===== COMPILED SASS (sm_100) =====

	.target	sm_100

	.elftype	@"ET_EXEC"


//--------------------- .note.nv.tkinfo           --------------------------
	.section	.note.nv.tkinfo,"",@"SHT_NOTE"
	.sectionflags	@"SHF_NOTE_NV_TKINFO"
	.tkinfo
        /*0018*/ 	.word	0x00000002
        /*0030*/ 	.string	""
        /*0030*/ 	.string	"ptxas"
        /*0030*/ 	.string	"Cuda compilation tools, release 13.0, V13.0.88"
        /*0030*/ 	.string	"Build cuda_13.0.r13.0/compiler.36424714_0"
        /*0030*/ 	.string	"-arch sm_100 -m 64 "



//--------------------- .note.nv.cuinfo           --------------------------
	.section	.note.nv.cuinfo,"",@"SHT_NOTE"
	.sectionflags	@"SHF_NOTE_NV_CUINFO"
        /*0018*/ 	.short	0x0002
        /*001a*/ 	.short	0x0064
        /*001c*/ 	.short	0x0082
	.zero		2


//--------------------- .nv.info                  --------------------------
	.section	.nv.info,"",@"SHT_CUDA_INFO"
	.align	4


	//----- nvinfo : EIATTR_REGCOUNT
	.align		4
        /*0000*/ 	.byte	0x04, 0x2f
        /*0002*/ 	.short	(.L_1 - .L_0)
	.align		4
.L_0:
        /*0004*/ 	.word	index@(_Z4gemvILi1ELi4EEvPfS0_S0_ii)
        /*0008*/ 	.word	0x00000010


	//----- nvinfo : EIATTR_FRAME_SIZE
	.align		4
.L_1:
        /*000c*/ 	.byte	0x04, 0x11
        /*000e*/ 	.short	(.L_3 - .L_2)
	.align		4
.L_2:
        /*0010*/ 	.word	index@(_Z4gemvILi1ELi4EEvPfS0_S0_ii)
        /*0014*/ 	.word	0x00000000


	//----- nvinfo : EIATTR_REGCOUNT
	.align		4
.L_3:
        /*0018*/ 	.byte	0x04, 0x2f
        /*001a*/ 	.short	(.L_5 - .L_4)
	.align		4
.L_4:
        /*001c*/ 	.word	index@(_Z4gemvILi2ELi4EEvPfS0_S0_ii)
        /*0020*/ 	.word	0x00000018


	//----- nvinfo : EIATTR_FRAME_SIZE
	.align		4
.L_5:
        /*0024*/ 	.byte	0x04, 0x11
        /*0026*/ 	.short	(.L_7 - .L_6)
	.align		4
.L_6:
        /*0028*/ 	.word	index@(_Z4gemvILi2ELi4EEvPfS0_S0_ii)
        /*002c*/ 	.word	0x00000000


	//----- nvinfo : EIATTR_REGCOUNT
	.align		4
.L_7:
        /*0030*/ 	.byte	0x04, 0x2f
        /*0032*/ 	.short	(.L_9 - .L_8)
	.align		4
.L_8:
        /*0034*/ 	.word	index@(_Z4gemvILi4ELi4EEvPfS0_S0_ii)
        /*0038*/ 	.word	0x00000020


	//----- nvinfo : EIATTR_FRAME_SIZE
	.align		4
.L_9:
        /*003c*/ 	.byte	0x04, 0x11
        /*003e*/ 	.short	(.L_11 - .L_10)
	.align		4
.L_10:
        /*0040*/ 	.word	index@(_Z4gemvILi4ELi4EEvPfS0_S0_ii)
        /*0044*/ 	.word	0x00000000


	//----- nvinfo : EIATTR_MIN_STACK_SIZE
	.align		4
.L_11:
        /*0048*/ 	.byte	0x04, 0x12
        /*004a*/ 	.short	(.L_13 - .L_12)
	.align		4
.L_12:
        /*004c*/ 	.word	index@(_Z4gemvILi4ELi4EEvPfS0_S0_ii)
        /*0050*/ 	.word	0x00000000


	//----- nvinfo : EIATTR_MIN_STACK_SIZE
	.align		4
.L_13:
        /*0054*/ 	.byte	0x04, 0x12
        /*0056*/ 	.short	(.L_15 - .L_14)
	.align		4
.L_14:
        /*0058*/ 	.word	index@(_Z4gemvILi2ELi4EEvPfS0_S0_ii)
        /*005c*/ 	.word	0x00000000


	//----- nvinfo : EIATTR_MIN_STACK_SIZE
	.align		4
.L_15:
        /*0060*/ 	.byte	0x04, 0x12
        /*0062*/ 	.short	(.L_17 - .L_16)
	.align		4
.L_16:
        /*0064*/ 	.word	index@(_Z4gemvILi1ELi4EEvPfS0_S0_ii)
        /*0068*/ 	.word	0x00000000
.L_17:


//--------------------- .nv.compat                --------------------------
	.section	.nv.compat,"",@"SHT_CUDA_COMPAT_INFO"
	.align	4
        /*0000*/ 	.byte	0x02, 0x09, 0x00, 0x00, 0x02, 0x02, 0x01, 0x00, 0x02, 0x05, 0x05, 0x00, 0x03, 0x07, 0x01, 0x01
        /*0010*/ 	.byte	0x02, 0x03, 0x00, 0x00, 0x02, 0x06, 0x01, 0x00, 0x04, 0x0b, 0x08, 0x00, 0x09, 0x00, 0x00, 0x00
        /*0020*/ 	.byte	0x00, 0x00, 0x00, 0x00


//--------------------- .nv.info._Z4gemvILi4ELi4EEvPfS0_S0_ii --------------------------
	.section	.nv.info._Z4gemvILi4ELi4EEvPfS0_S0_ii,"",@"SHT_CUDA_INFO"
	.sectionflags	@""
	.align	4


	//----- nvinfo : EIATTR_CUDA_API_VERSION
	.align		4
        /*0000*/ 	.byte	0x04, 0x37
        /*0002*/ 	.short	(.L_19 - .L_18)
.L_18:
        /*0004*/ 	.word	0x00000082


	//----- nvinfo : EIATTR_KPARAM_INFO
	.align		4
.L_19:
        /*0008*/ 	.byte	0x04, 0x17
        /*000a*/ 	.short	(.L_21 - .L_20)
.L_20:
        /*000c*/ 	.word	0x00000000
        /*0010*/ 	.short	0x0004
        /*0012*/ 	.short	0x001c
        /*0014*/ 	.byte	0x00, 0xf0, 0x11, 0x00


	//----- nvinfo : EIATTR_KPARAM_INFO
	.align		4
.L_21:
        /*0018*/ 	.byte	0x04, 0x17
        /*001a*/ 	.short	(.L_23 - .L_22)
.L_22:
        /*001c*/ 	.word	0x00000000
        /*0020*/ 	.short	0x0003
        /*0022*/ 	.short	0x0018
        /*0024*/ 	.byte	0x00, 0xf0, 0x11, 0x00


	//----- nvinfo : EIATTR_KPARAM_INFO
	.align		4
.L_23:
        /*0028*/ 	.byte	0x04, 0x17
        /*002a*/ 	.short	(.L_25 - .L_24)
.L_24:
        /*002c*/ 	.word	0x00000000
        /*0030*/ 	.short	0x0002
        /*0032*/ 	.short	0x0010
        /*0034*/ 	.byte	0x00, 0xf5, 0x21, 0x00


	//----- nvinfo : EIATTR_KPARAM_INFO
	.align		4
.L_25:
        /*0038*/ 	.byte	0x04, 0x17
        /*003a*/ 	.short	(.L_27 - .L_26)
.L_26:
        /*003c*/ 	.word	0x00000000
        /*0040*/ 	.short	0x0001
        /*0042*/ 	.short	0x0008
        /*0044*/ 	.byte	0x00, 0xf5, 0x21, 0x00


	//----- nvinfo : EIATTR_KPARAM_INFO
	.align		4
.L_27:
        /*0048*/ 	.byte	0x04, 0x17
        /*004a*/ 	.short	(.L_29 - .L_28)
.L_28:
        /*004c*/ 	.word	0x00000000
        /*0050*/ 	.short	0x0000
        /*0052*/ 	.short	0x0000
        /*0054*/ 	.byte	0x00, 0xf5, 0x21, 0x00


	//----- nvinfo : EIATTR_SPARSE_MMA_MASK
	.align		4
.L_29:
        /*0058*/ 	.byte	0x03, 0x50
        /*005a*/ 	.short	0x0000


	//----- nvinfo : EIATTR_MAXREG_COUNT
	.align		4
        /*005c*/ 	.byte	0x03, 0x1b
        /*005e*/ 	.short	0x00ff


	//----- nvinfo : EIATTR_NUM_BARRIERS
	.align		4
        /*0060*/ 	.byte	0x02, 0x4c
        /*0062*/ 	.byte	0x01
	.zero		1


	//----- nvinfo : EIATTR_MERCURY_ISA_VERSION
	.align		4
        /*0064*/ 	.byte	0x03, 0x5f
        /*0066*/ 	.short	0x0101


	//----- nvinfo : EIATTR_COOP_GROUP_MASK_REGIDS
	.align		4
        /*0068*/ 	.byte	0x04, 0x29
        /*006a*/ 	.short	(.L_31 - .L_30)


	//   ....[0]....
.L_30:
        /*006c*/ 	.word	0xffffffff


	//   ....[1]....
        /*0070*/ 	.word	0xffffffff


	//   ....[2]....
        /*0074*/ 	.word	0xffffffff


	//   ....[3]....
        /*0078*/ 	.word	0xffffffff


	//   ....[4]....
        /*007c*/ 	.word	0xffffffff


	//   ....[5]....
        /*0080*/ 	.word	0xffffffff


	//   ....[6]....
        /*0084*/ 	.word	0xffffffff


	//   ....[7]....
        /*0088*/ 	.word	0xffffffff


	//   ....[8]....
        /*008c*/ 	.word	0xffffffff


	//   ....[9]....
        /*0090*/ 	.word	0xffffffff


	//----- nvinfo : EIATTR_COOP_GROUP_INSTR_OFFSETS
	.align		4
.L_31:
        /*0094*/ 	.byte	0x04, 0x28
        /*0096*/ 	.short	(.L_33 - .L_32)


	//   ....[0]....
.L_32:
        /*0098*/ 	.word	0x00000380


	//   ....[1]....
        /*009c*/ 	.word	0x000003a0


	//   ....[2]....
        /*00a0*/ 	.word	0x000003c0


	//   ....[3]....
        /*00a4*/ 	.word	0x000003e0


	//   ....[4]....
        /*00a8*/ 	.word	0x00000400


	//   ....[5]....
        /*00ac*/ 	.word	0x00000490


	//   ....[6]....
        /*00b0*/ 	.word	0x000004b0


	//   ....[7]....
        /*00b4*/ 	.word	0x000004d0


	//   ....[8]....
        /*00b8*/ 	.word	0x00000510


	//   ....[9]....
        /*00bc*/ 	.word	0x00000530


	//----- nvinfo : EIATTR_VRC_CTA_INIT_COUNT
	.align		4
.L_33:
        /*00c0*/ 	.byte	0x02, 0x4a
	.zero		1
	.zero		1


	//----- nvinfo : EIATTR_EXIT_INSTR_OFFSETS
	.align		4
        /*00c4*/ 	.byte	0x04, 0x1c
        /*00c6*/ 	.short	(.L_35 - .L_34)


	//   ....[0]....
.L_34:
        /*00c8*/ 	.word	0x00000580


	//----- nvinfo : EIATTR_CBANK_PARAM_SIZE
	.align		4
.L_35:
        /*00cc*/ 	.byte	0x03, 0x19
        /*00ce*/ 	.short	0x0020


	//----- nvinfo : EIATTR_PARAM_CBANK
	.align		4
        /*00d0*/ 	.byte	0x04, 0x0a
        /*00d2*/ 	.short	(.L_37 - .L_36)
	.align		4
.L_36:
        /*00d4*/ 	.word	index@(.nv.constant0._Z4gemvILi4ELi4EEvPfS0_S0_ii)
        /*00d8*/ 	.short	0x0380
        /*00da*/ 	.short	0x0020


	//----- nvinfo : EIATTR_SW_WAR
	.align		4
.L_37:
        /*00dc*/ 	.byte	0x04, 0x36
        /*00de*/ 	.short	(.L_39 - .L_38)
.L_38:
        /*00e0*/ 	.word	0x00000008
.L_39:


//--------------------- .nv.info._Z4gemvILi2ELi4EEvPfS0_S0_ii --------------------------
	.section	.nv.info._Z4gemvILi2ELi4EEvPfS0_S0_ii,"",@"SHT_CUDA_INFO"
	.sectionflags	@""
	.align	4


	//----- nvinfo : EIATTR_CUDA_API_VERSION
	.align		4
        /*0000*/ 	.byte	0x04, 0x37
        /*0002*/ 	.short	(.L_41 - .L_40)
.L_40:
        /*0004*/ 	.word	0x00000082


	//----- nvinfo : EIATTR_KPARAM_INFO
	.align		4
.L_41:
        /*0008*/ 	.byte	0x04, 0x17
        /*000a*/ 	.short	(.L_43 - .L_42)
.L_42:
        /*000c*/ 	.word	0x00000000
        /*0010*/ 	.short	0x0004
        /*0012*/ 	.short	0x001c
        /*0014*/ 	.byte	0x00, 0xf0, 0x11, 0x00


	//----- nvinfo : EIATTR_KPARAM_INFO
	.align		4
.L_43:
        /*0018*/ 	.byte	0x04, 0x17
        /*001a*/ 	.short	(.L_45 - .L_44)
.L_44:
        /*001c*/ 	.word	0x00000000
        /*0020*/ 	.short	0x0003
        /*0022*/ 	.short	0x0018
        /*0024*/ 	.byte	0x00, 0xf0, 0x11, 0x00


	//----- nvinfo : EIATTR_KPARAM_INFO
	.align		4
.L_45:
        /*0028*/ 	.byte	0x04, 0x17
        /*002a*/ 	.short	(.L_47 - .L_46)
.L_46:
        /*002c*/ 	.word	0x00000000
        /*0030*/ 	.short	0x0002
        /*0032*/ 	.short	0x0010
        /*0034*/ 	.byte	0x00, 0xf5, 0x21, 0x00


	//----- nvinfo : EIATTR_KPARAM_INFO
	.align		4
.L_47:
        /*0038*/ 	.byte	0x04, 0x17
        /*003a*/ 	.short	(.L_49 - .L_48)
.L_48:
        /*003c*/ 	.word	0x00000000
        /*0040*/ 	.short	0x0001
        /*0042*/ 	.short	0x0008
        /*0044*/ 	.byte	0x00, 0xf5, 0x21, 0x00


	//----- nvinfo : EIATTR_KPARAM_INFO
	.align		4
.L_49:
        /*0048*/ 	.byte	0x04, 0x17
        /*004a*/ 	.short	(.L_51 - .L_50)
.L_50:
        /*004c*/ 	.word	0x00000000
        /*0050*/ 	.short	0x0000
        /*0052*/ 	.short	0x0000
        /*0054*/ 	.byte	0x00, 0xf5, 0x21, 0x00


	//----- nvinfo : EIATTR_SPARSE_MMA_MASK
	.align		4
.L_51:
        /*0058*/ 	.byte	0x03, 0x50
        /*005a*/ 	.short	0x0000


	//----- nvinfo : EIATTR_MAXREG_COUNT
	.align		4
        /*005c*/ 	.byte	0x03, 0x1b
        /*005e*/ 	.short	0x00ff


	//----- nvinfo : EIATTR_NUM_BARRIERS
	.align		4
        /*0060*/ 	.byte	0x02, 0x4c
        /*0062*/ 	.byte	0x01
	.zero		1


	//----- nvinfo : EIATTR_MERCURY_ISA_VERSION
	.align		4
        /*0064*/ 	.byte	0x03, 0x5f
        /*0066*/ 	.short	0x0101


	//----- nvinfo : EIATTR_COOP_GROUP_MASK_REGIDS
	.align		4
        /*0068*/ 	.byte	0x04, 0x29
        /*006a*/ 	.short	(.L_53 - .L_52)


	//   ....[0]....
.L_52:
        /*006c*/ 	.word	0xffffffff


	//   ....[1]....
        /*0070*/ 	.word	0xffffffff


	//   ....[2]....
        /*0074*/ 	.word	0xffffffff


	//   ....[3]....
        /*0078*/ 	.word	0xffffffff


	//   ....[4]....
        /*007c*/ 	.word	0xffffffff


	//   ....[5]....
        /*0080*/ 	.word	0xffffffff


	//   ....[6]....
        /*0084*/ 	.word	0xffffffff


	//   ....[7]....
        /*0088*/ 	.word	0xffffffff


	//   ....[8]....
        /*008c*/ 	.word	0xffffffff


	//   ....[9]....
        /*0090*/ 	.word	0xffffffff


	//----- nvinfo : EIATTR_COOP_GROUP_INSTR_OFFSETS
	.align		4
.L_53:
        /*0094*/ 	.byte	0x04, 0x28
        /*0096*/ 	.short	(.L_55 - .L_54)


	//   ....[0]....
.L_54:
        /*0098*/ 	.word	0x00000220


	//   ....[1]....
        /*009c*/ 	.word	0x00000240


	//   ....[2]....
        /*00a0*/ 	.word	0x00000260


	//   ....[3]....
        /*00a4*/ 	.word	0x00000280


	//   ....[4]....
        /*00a8*/ 	.word	0x000002c0


	//   ....[5]....
        /*00ac*/ 	.word	0x00000370


	//   ....[6]....
        /*00b0*/ 	.word	0x00000390


	//   ....[7]....
        /*00b4*/ 	.word	0x000003b0


	//   ....[8]....
        /*00b8*/ 	.word	0x000003f0


	//   ....[9]....
        /*00bc*/ 	.word	0x00000410


	//----- nvinfo : EIATTR_VRC_CTA_INIT_COUNT
	.align		4
.L_55:
        /*00c0*/ 	.byte	0x02, 0x4a
	.zero		1
	.zero		1


	//----- nvinfo : EIATTR_EXIT_INSTR_OFFSETS
	.align		4
        /*00c4*/ 	.byte	0x04, 0x1c
        /*00c6*/ 	.short	(.L_57 - .L_56)


	//   ....[0]....
.L_56:
        /*00c8*/ 	.word	0x00000460


	//----- nvinfo : EIATTR_CBANK_PARAM_SIZE
	.align		4
.L_57:
        /*00cc*/ 	.byte	0x03, 0x19
        /*00ce*/ 	.short	0x0020


	//----- nvinfo : EIATTR_PARAM_CBANK
	.align		4
        /*00d0*/ 	.byte	0x04, 0x0a
        /*00d2*/ 	.short	(.L_59 - .L_58)
	.align		4
.L_58:
        /*00d4*/ 	.word	index@(.nv.constant0._Z4gemvILi2ELi4EEvPfS0_S0_ii)
        /*00d8*/ 	.short	0x0380
        /*00da*/ 	.short	0x0020


	//----- nvinfo : EIATTR_SW_WAR
	.align		4
.L_59:
        /*00dc*/ 	.byte	0x04, 0x36
        /*00de*/ 	.short	(.L_61 - .L_60)
.L_60:
        /*00e0*/ 	.word	0x00000008
.L_61:


//--------------------- .nv.info._Z4gemvILi1ELi4EEvPfS0_S0_ii --------------------------
	.section	.nv.info._Z4gemvILi1ELi4EEvPfS0_S0_ii,"",@"SHT_CUDA_INFO"
	.sectionflags	@""
	.align	4


	//----- nvinfo : EIATTR_CUDA_API_VERSION
	.align		4
        /*0000*/ 	.byte	0x04, 0x37
        /*0002*/ 	.short	(.L_63 - .L_62)
.L_62:
        /*0004*/ 	.word	0x00000082


	//----- nvinfo : EIATTR_KPARAM_INFO
	.align		4
.L_63:
        /*0008*/ 	.byte	0x04, 0x17
        /*000a*/ 	.short	(.L_65 - .L_64)
.L_64:
        /*000c*/ 	.word	0x00000000
        /*0010*/ 	.short	0x0004
        /*0012*/ 	.short	0x001c
        /*0014*/ 	.byte	0x00, 0xf0, 0x11, 0x00


	//----- nvinfo : EIATTR_KPARAM_INFO
	.align		4
.L_65:
        /*0018*/ 	.byte	0x04, 0x17
        /*001a*/ 	.short	(.L_67 - .L_66)
.L_66:
        /*001c*/ 	.word	0x00000000
        /*0020*/ 	.short	0x0003
        /*0022*/ 	.short	0x0018
        /*0024*/ 	.byte	0x00, 0xf0, 0x11, 0x00


	//----- nvinfo : EIATTR_KPARAM_INFO
	.align		4
.L_67:
        /*0028*/ 	.byte	0x04, 0x17
        /*002a*/ 	.short	(.L_69 - .L_68)
.L_68:
        /*002c*/ 	.word	0x00000000
        /*0030*/ 	.short	0x0002
        /*0032*/ 	.short	0x0010
        /*0034*/ 	.byte	0x00, 0xf5, 0x21, 0x00


	//----- nvinfo : EIATTR_KPARAM_INFO
	.align		4
.L_69:
        /*0038*/ 	.byte	0x04, 0x17
        /*003a*/ 	.short	(.L_71 - .L_70)
.L_70:
        /*003c*/ 	.word	0x00000000
        /*0040*/ 	.short	0x0001
        /*0042*/ 	.short	0x0008
        /*0044*/ 	.byte	0x00, 0xf5, 0x21, 0x00


	//----- nvinfo : EIATTR_KPARAM_INFO
	.align		4
.L_71:
        /*0048*/ 	.byte	0x04, 0x17
        /*004a*/ 	.short	(.L_73 - .L_72)
.L_72:
        /*004c*/ 	.word	0x00000000
        /*0050*/ 	.short	0x0000
        /*0052*/ 	.short	0x0000
        /*0054*/ 	.byte	0x00, 0xf5, 0x21, 0x00


	//----- nvinfo : EIATTR_SPARSE_MMA_MASK
	.align		4
.L_73:
        /*0058*/ 	.byte	0x03, 0x50
        /*005a*/ 	.short	0x0000


	//----- nvinfo : EIATTR_MAXREG_COUNT
	.align		4
        /*005c*/ 	.byte	0x03, 0x1b
        /*005e*/ 	.short	0x00ff


	//----- nvinfo : EIATTR_NUM_BARRIERS
	.align		4
        /*0060*/ 	.byte	0x02, 0x4c
        /*0062*/ 	.byte	0x01
	.zero		1


	//----- nvinfo : EIATTR_MERCURY_ISA_VERSION
	.align		4
        /*0064*/ 	.byte	0x03, 0x5f
        /*0066*/ 	.short	0x0101


	//----- nvinfo : EIATTR_COOP_GROUP_MASK_REGIDS
	.align		4
        /*0068*/ 	.byte	0x04, 0x29
        /*006a*/ 	.short	(.L_75 - .L_74)


	//   ....[0]....
.L_74:
        /*006c*/ 	.word	0xffffffff


	//   ....[1]....
        /*0070*/ 	.word	0xffffffff


	//   ....[2]....
        /*0074*/ 	.word	0xffffffff


	//   ....[3]....
        /*0078*/ 	.word	0xffffffff


	//   ....[4]....
        /*007c*/ 	.word	0xffffffff


	//   ....[5]....
        /*0080*/ 	.word	0xffffffff


	//   ....[6]....
        /*0084*/ 	.word	0xffffffff


	//   ....[7]....
        /*0088*/ 	.word	0xffffffff


	//   ....[8]....
        /*008c*/ 	.word	0xffffffff


	//   ....[9]....
        /*0090*/ 	.word	0xffffffff


	//----- nvinfo : EIATTR_COOP_GROUP_INSTR_OFFSETS
	.align		4
.L_75:
        /*0094*/ 	.byte	0x04, 0x28
        /*0096*/ 	.short	(.L_77 - .L_76)


	//   ....[0]....
.L_76:
        /*0098*/ 	.word	0x00000180


	//   ....[1]....
        /*009c*/ 	.word	0x000001a0


	//   ....[2]....
        /*00a0*/ 	.word	0x000001c0


	//   ....[3]....
        /*00a4*/ 	.word	0x000001e0


	//   ....[4]....
        /*00a8*/ 	.word	0x00000220


	//   ....[5]....
        /*00ac*/ 	.word	0x000002e0


	//   ....[6]....
        /*00b0*/ 	.word	0x00000300


	//   ....[7]....
        /*00b4*/ 	.word	0x00000320


	//   ....[8]....
        /*00b8*/ 	.word	0x00000360


	//   ....[9]....
        /*00bc*/ 	.word	0x00000380


	//----- nvinfo : EIATTR_VRC_CTA_INIT_COUNT
	.align		4
.L_77:
        /*00c0*/ 	.byte	0x02, 0x4a
	.zero		1
	.zero		1


	//----- nvinfo : EIATTR_EXIT_INSTR_OFFSETS
	.align		4
        /*00c4*/ 	.byte	0x04, 0x1c
        /*00c6*/ 	.short	(.L_79 - .L_78)


	//   ....[0]....
.L_78:
        /*00c8*/ 	.word	0x000003d0


	//----- nvinfo : EIATTR_CBANK_PARAM_SIZE
	.align		4
.L_79:
        /*00cc*/ 	.byte	0x03, 0x19
        /*00ce*/ 	.short	0x0020


	//----- nvinfo : EIATTR_PARAM_CBANK
	.align		4
        /*00d0*/ 	.byte	0x04, 0x0a
        /*00d2*/ 	.short	(.L_81 - .L_80)
	.align		4
.L_80:
        /*00d4*/ 	.word	index@(.nv.constant0._Z4gemvILi1ELi4EEvPfS0_S0_ii)
        /*00d8*/ 	.short	0x0380
        /*00da*/ 	.short	0x0020


	//----- nvinfo : EIATTR_SW_WAR
	.align		4
.L_81:
        /*00dc*/ 	.byte	0x04, 0x36
        /*00de*/ 	.short	(.L_83 - .L_82)
.L_82:
        /*00e0*/ 	.word	0x00000008
.L_83:


//--------------------- .nv.callgraph             --------------------------
	.section	.nv.callgraph,"",@"SHT_CUDA_CALLGRAPH"
	.align	4
	.sectionentsize	8
	.align		4
        /*0000*/ 	.word	0x00000000
	.align		4
        /*0004*/ 	.word	0xffffffff
	.align		4
        /*0008*/ 	.word	0x00000000
	.align		4
        /*000c*/ 	.word	0xfffffffe
	.align		4
        /*0010*/ 	.word	0x00000000
	.align		4
        /*0014*/ 	.word	0xfffffffd
	.align		4
        /*0018*/ 	.word	0x00000000
	.align		4
        /*001c*/ 	.word	0xfffffffc


//--------------------- .text._Z4gemvILi4ELi4EEvPfS0_S0_ii --------------------------
	.section	.text._Z4gemvILi4ELi4EEvPfS0_S0_ii,"ax",@progbits
	.align	128
        .global         _Z4gemvILi4ELi4EEvPfS0_S0_ii
        .type           _Z4gemvILi4ELi4EEvPfS0_S0_ii,@function
        .size           _Z4gemvILi4ELi4EEvPfS0_S0_ii,(.L_x_3 - _Z4gemvILi4ELi4EEvPfS0_S0_ii)
        .other          _Z4gemvILi4ELi4EEvPfS0_S0_ii,@"STO_CUDA_ENTRY STV_DEFAULT"
_Z4gemvILi4ELi4EEvPfS0_S0_ii:
.text._Z4gemvILi4ELi4EEvPfS0_S0_ii:
[----:B------:R-:W-:Y:S01]  /*0000*/  LDC R1, c[0x0][0x37c] ;  /* 0x0000df00ff017b82 */ /* 0x000fe20000000800 */
[----:B------:R-:W0:Y:S01]  /*0010*/  LDCU UR5, c[0x0][0x39c] ;  /* 0x00007380ff0577ac */ /* 0x000e220008000800 */
[----:B------:R-:W1:Y:S06]  /*0020*/  S2R R3, SR_TID.X ;  /* 0x0000000000037919 */ /* 0x000e6c0000002100 */
[----:B------:R-:W2:Y:S01]  /*0030*/  LDC.64 R20, c[0x0][0x380] ;  /* 0x0000e000ff147b82 */ /* 0x000ea20000000a00 */
[----:B------:R-:W3:Y:S01]  /*0040*/  LDCU.64 UR6, c[0x0][0x358] ;  /* 0x00006b00ff0677ac */ /* 0x000ee20008000a00 */
[----:B------:R-:W4:Y:S06]  /*0050*/  S2R R0, SR_CTAID.X ;  /* 0x0000000000007919 */ /* 0x000f2c0000002500 */
[----:B------:R-:W1:Y:S01]  /*0060*/  LDC.64 R26, c[0x0][0x388] ;  /* 0x0000e200ff1a7b82 */ /* 0x000e620000000a00 */
[----:B0-----:R-:W-:-:S07]  /*0070*/  USHF.R.S32.HI UR4, URZ, 0x1f, UR5 ;  /* 0x0000001fff047899 */ /* 0x001fce0008011405 */
[----:B------:R-:W0:Y:S01]  /*0080*/  LDC R2, c[0x0][0x360] ;  /* 0x0000d800ff027b82 */ /* 0x000e220000000800 */
[----:B------:R-:W-:-:S04]  /*0090*/  ULEA.HI UR4, UR4, UR5, URZ, 0x2 ;  /* 0x0000000504047291 */ /* 0x000fc8000f8f10ff */
[----:B------:R-:W-:Y:S01]  /*00a0*/  USHF.R.S32.HI UR4, URZ, 0x2, UR4 ;  /* 0x00000002ff047899 */ /* 0x000fe20008011404 */
[----:B-1----:R-:W-:-:S05]  /*00b0*/  IMAD.WIDE.U32 R26, R3, 0x10, R26 ;  /* 0x00000010031a7825 */ /* 0x002fca00078e001a */
[----:B----4-:R-:W-:Y:S01]  /*00c0*/  IMAD R23, R0, UR4, R3 ;  /* 0x0000000400177c24 */ /* 0x010fe2000f8e0203 */
[----:B---3--:R-:W3:Y:S03]  /*00d0*/  LDG.E.128 R16, desc[UR6][R26.64] ;  /* 0x000000061a107981 */ /* 0x008ee6000c1e1d00 */
[----:B--2---:R-:W-:-:S06]  /*00e0*/  IMAD.WIDE.U32 R12, R23, 0x10, R20 ;  /* 0x00000010170c7825 */ /* 0x004fcc00078e0014 */
[----:B------:R-:W3:Y:S01]  /*00f0*/  LDG.E.128 R12, desc[UR6][R12.64] ;  /* 0x000000060c0c7981 */ /* 0x000ee2000c1e1d00 */
[----:B0-----:R-:W-:Y:S01]  /*0100*/  IADD3 R23, PT, PT, R23, R2, RZ ;  /* 0x0000000217177210 */ /* 0x001fe20007ffe0ff */
[----:B------:R-:W-:-:S04]  /*0110*/  IMAD.WIDE R24, R2, 0x10, R26 ;  /* 0x0000001002187825 */ /* 0x000fc800078e021a */
[C---:B------:R-:W-:Y:S01]  /*0120*/  IMAD.WIDE.U32 R8, R23.reuse, 0x10, R20 ;  /* 0x0000001017087825 */ /* 0x040fe200078e0014 */
[----:B------:R0:W2:Y:S05]  /*0130*/  LDG.E.128 R4, desc[UR6][R24.64] ;  /* 0x0000000618047981 */ /* 0x0000aa000c1e1d00 */
[----:B------:R-:W2:Y:S01]  /*0140*/  LDG.E.128 R8, desc[UR6][R8.64] ;  /* 0x0000000608087981 */ /* 0x000ea2000c1e1d00 */
[----:B------:R-:W-:Y:S01]  /*0150*/  IADD3 R23, PT, PT, R23, R2, RZ ;  /* 0x0000000217177210 */ /* 0x000fe20007ffe0ff */
[----:B------:R-:W-:-:S03]  /*0160*/  IMAD.WIDE R28, R2, 0x10, R24 ;  /* 0x00000010021c7825 */ /* 0x000fc600078e0218 */
[----:B0-----:R-:W-:-:S05]  /*0170*/  IADD3 R25, PT, PT, R23, R2, RZ ;  /* 0x0000000217197210 */ /* 0x001fca0007ffe0ff */
[----:B------:R-:W-:-:S04]  /*0180*/  IMAD.WIDE.U32 R24, R25, 0x10, R20 ;  /* 0x0000001019187825 */ /* 0x000fc800078e0014 */
[----:B---3--:R-:W-:-:S04]  /*0190*/  FFMA R16, R12, R16, RZ ;  /* 0x000000100c107223 */ /* 0x008fc800000000ff */
[----:B------:R-:W-:-:S04]  /*01a0*/  FFMA R17, R13, R17, R16 ;  /* 0x000000110d117223 */ /* 0x000fc80000000010 */
[----:B------:R-:W-:Y:S01]  /*01b0*/  FFMA R14, R14, R18, R17 ;  /* 0x000000120e0e7223 */ /* 0x000fe20000000011 */
[----:B------:R-:W-:-:S04]  /*01c0*/  IMAD.WIDE.U32 R16, R23, 0x10, R20 ;  /* 0x0000001017107825 */ /* 0x000fc800078e0014 */
[----:B------:R-:W-:Y:S02]  /*01d0*/  FFMA R27, R15, R19, R14 ;  /* 0x000000130f1b7223 */ /* 0x000fe4000000000e */
[----:B------:R-:W3:Y:S04]  /*01e0*/  LDG.E.128 R12, desc[UR6][R28.64] ;  /* 0x000000061c0c7981 */ /* 0x000ee8000c1e1d00 */
[----:B------:R-:W3:Y:S01]  /*01f0*/  LDG.E.128 R16, desc[UR6][R16.64] ;  /* 0x0000000610107981 */ /* 0x000ee2000c1e1d00 */
[----:B------:R-:W-:-:S04]  /*0200*/  IMAD.WIDE R20, R2, 0x10, R28 ;  /* 0x0000001002147825 */ /* 0x000fc800078e021c */
[----:B--2---:R-:W-:Y:S02]  /*0210*/  FFMA R4, R8, R4, R27 ;  /* 0x0000000408047223 */ /* 0x004fe4000000001b */
[----:B------:R-:W2:Y:S04]  /*0220*/  LDG.E.128 R24, desc[UR6][R24.64] ;  /* 0x0000000618187981 */ /* 0x000ea8000c1e1d00 */
[----:B------:R-:W2:Y:S01]  /*0230*/  LDG.E.128 R20, desc[UR6][R20.64] ;  /* 0x0000000614147981 */ /* 0x000ea2000c1e1d00 */
[----:B------:R-:W-:-:S04]  /*0240*/  FFMA R5, R9, R5, R4 ;  /* 0x0000000509057223 */ /* 0x000fc80000000004 */
[----:B------:R-:W-:-:S04]  /*0250*/  FFMA R6, R10, R6, R5 ;  /* 0x000000060a067223 */ /* 0x000fc80000000005 */
[----:B------:R-:W-:Y:S01]  /*0260*/  FFMA R7, R11, R7, R6 ;  /* 0x000000070b077223 */ /* 0x000fe20000000006 */
[----:B------:R-:W-:Y:S02]  /*0270*/  LOP3.LUT P0, RZ, R3, 0x1f, RZ, 0xc0, !PT ;  /* 0x0000001f03ff7812 */ /* 0x000fe4000780c0ff */
[----:B------:R-:W-:-:S04]  /*0280*/  IADD3 R2, PT, PT, R2, 0x1f, RZ ;  /* 0x0000001f02027810 */ /* 0x000fc80007ffe0ff */
[----:B------:R-:W-:-:S07]  /*0290*/  SHF.R.U32.HI R2, RZ, 0x5, R2 ;  /* 0x00000005ff027819 */ /* 0x000fce0000011602 */
[----:B------:R-:W0:Y:S01]  /*02a0*/  @!P0 S2R R9, SR_CgaCtaId ;  /* 0x0000000000098919 */ /* 0x000e220000008800 */
[----:B------:R-:W-:Y:S02]  /*02b0*/  ISETP.GE.U32.AND P1, PT, R3, R2, PT ;  /* 0x000000020300720c */ /* 0x000fe40003f26070 */
[----:B------:R-:W-:-:S11]  /*02c0*/  @!P0 MOV R2, 0x400 ;  /* 0x0000040000028802 */ /* 0x000fd60000000f00 */
[----:B------:R-:W1:Y:S01]  /*02d0*/  @!P1 S2R R11, SR_CgaCtaId ;  /* 0x00000000000b9919 */ /* 0x000e620000008800 */
[----:B0-----:R-:W-:-:S04]  /*02e0*/  @!P0 LEA R2, R9, R2, 0x18 ;  /* 0x0000000209028211 */ /* 0x001fc800078ec0ff */
[----:B------:R-:W-:Y:S01]  /*02f0*/  @!P0 LEA.HI R2, R3, R2, RZ, 0x1d ;  /* 0x0000000203028211 */ /* 0x000fe200078fe8ff */
[----:B---3--:R-:W-:-:S04]  /*0300*/  FFMA R12, R16, R12, R7 ;  /* 0x0000000c100c7223 */ /* 0x008fc80000000007 */
[----:B------:R-:W-:-:S04]  /*0310*/  FFMA R13, R17, R13, R12 ;  /* 0x0000000d110d7223 */ /* 0x000fc8000000000c */
[----:B------:R-:W-:-:S04]  /*0320*/  FFMA R14, R18, R14, R13 ;  /* 0x0000000e120e7223 */ /* 0x000fc8000000000d */
[----:B------:R-:W-:-:S04]  /*0330*/  FFMA R15, R19, R15, R14 ;  /* 0x0000000f130f7223 */ /* 0x000fc8000000000e */
[----:B--2---:R-:W-:-:S04]  /*0340*/  FFMA R4, R24, R20, R15 ;  /* 0x0000001418047223 */ /* 0x004fc8000000000f */
[----:B------:R-:W-:-:S04]  /*0350*/  FFMA R5, R25, R21, R4 ;  /* 0x0000001519057223 */ /* 0x000fc80000000004 */
[----:B------:R-:W-:-:S04]  /*0360*/  FFMA R22, R26, R22, R5 ;  /* 0x000000161a167223 */ /* 0x000fc80000000005 */
[----:B------:R-:W-:-:S05]  /*0370*/  FFMA R22, R27, R23, R22 ;  /* 0x000000171b167223 */ /* 0x000fca0000000016 */
[----:B------:R-:W0:Y:S02]  /*0380*/  SHFL.BFLY PT, R5, R22, 0x10, 0x1f ;  /* 0x0e001f0016057f89 */ /* 0x000e2400000e0000 */
[----:B0-----:R-:W-:-:S05]  /*0390*/  FADD R5, R22, R5 ;  /* 0x0000000516057221 */ /* 0x001fca0000000000 */
[----:B------:R-:W0:Y:S02]  /*03a0*/  SHFL.BFLY PT, R4, R5, 0x8, 0x1f ;  /* 0x0d001f0005047f89 */ /* 0x000e2400000e0000 */
[----:B0-----:R-:W-:-:S05]  /*03b0*/  FADD R4, R5, R4 ;  /* 0x0000000405047221 */ /* 0x001fca0000000000 */
[----:B------:R-:W0:Y:S02]  /*03c0*/  SHFL.BFLY PT, R7, R4, 0x4, 0x1f ;  /* 0x0c801f0004077f89 */ /* 0x000e2400000e0000 */
[----:B0-----:R-:W-:-:S05]  /*03d0*/  FADD R7, R4, R7 ;  /* 0x0000000704077221 */ /* 0x001fca0000000000 */
[----:B------:R-:W0:Y:S02]  /*03e0*/  SHFL.BFLY PT, R6, R7, 0x2, 0x1f ;  /* 0x0c401f0007067f89 */ /* 0x000e2400000e0000 */
[----:B0-----:R-:W-:-:S05]  /*03f0*/  FADD R6, R7, R6 ;  /* 0x0000000607067221 */ /* 0x001fca0000000000 */
[----:B------:R-:W0:Y:S01]  /*0400*/  SHFL.BFLY PT, R5, R6, 0x1, 0x1f ;  /* 0x0c201f0006057f89 */ /* 0x000e2200000e0000 */
[----:B------:R-:W-:-:S04]  /*0410*/  @!P1 MOV R4, 0x400 ;  /* 0x0000040000049802 */ /* 0x000fc80000000f00 */
[----:B-1----:R-:W-:Y:S01]  /*0420*/  @!P1 LEA R8, R11, R4, 0x18 ;  /* 0x000000040b089211 */ /* 0x002fe200078ec0ff */
[----:B0-----:R-:W-:-:S05]  /*0430*/  FADD R5, R6, R5 ;  /* 0x0000000506057221 */ /* 0x001fca0000000000 */
[----:B------:R-:W-:Y:S01]  /*0440*/  @!P0 STS [R2], R5 ;  /* 0x0000000502008388 */ /* 0x000fe20000000800 */
[----:B------:R-:W-:Y:S01]  /*0450*/  HFMA2 R4, -RZ, RZ, 0, 0 ;  /* 0x00000000ff047431 */ /* 0x000fe200000001ff */
[----:B------:R-:W-:Y:S01]  /*0460*/  @!P1 LEA R7, R3, R8, 0x2 ;  /* 0x0000000803079211 */ /* 0x000fe200078e10ff */
[----:B------:R-:W-:Y:S06]  /*0470*/  BAR.SYNC.DEFER_BLOCKING 0x0 ;  /* 0x0000000000007b1d */ /* 0x000fec0000010000 */
[----:B------:R-:W0:Y:S04]  /*0480*/  @!P1 LDS R4, [R7] ;  /* 0x0000000007049984 */ /* 0x000e280000000800 */
[----:B0-----:R-:W0:Y:S02]  /*0490*/  SHFL.BFLY PT, R9, R4, 0x10, 0x1f ;  /* 0x0e001f0004097f89 */ /* 0x001e2400000e0000 */
[----:B0-----:R-:W-:-:S05]  /*04a0*/  FADD R9, R9, R4 ;  /* 0x0000000409097221 */ /* 0x001fca0000000000 */
[----:B------:R-:W0:Y:S02]  /*04b0*/  SHFL.BFLY PT, R6, R9, 0x8, 0x1f ;  /* 0x0d001f0009067f89 */ /* 0x000e2400000e0000 */
[----:B0-----:R-:W-:-:S05]  /*04c0*/  FADD R6, R9, R6 ;  /* 0x0000000609067221 */ /* 0x001fca0000000000 */
[----:B------:R-:W0:Y:S01]  /*04d0*/  SHFL.BFLY PT, R11, R6, 0x4, 0x1f ;  /* 0x0c801f00060b7f89 */ /* 0x000e2200000e0000 */
[----:B------:R-:W-:-:S13]  /*04e0*/  ISETP.NE.AND P0, PT, R3, RZ, PT ;  /* 0x000000ff0300720c */ /* 0x000fda0003f05270 */
[----:B------:R-:W1:Y:S01]  /*04f0*/  @!P0 LDC.64 R2, c[0x0][0x390] ;  /* 0x0000e400ff028b82 */ /* 0x000e620000000a00 */
[----:B0-----:R-:W-:-:S05]  /*0500*/  FADD R11, R6, R11 ;  /* 0x0000000b060b7221 */ /* 0x001fca0000000000 */
[----:B------:R-:W0:Y:S02]  /*0510*/  SHFL.BFLY PT, R8, R11, 0x2, 0x1f ;  /* 0x0c401f000b087f89 */ /* 0x000e2400000e0000 */
[----:B0-----:R-:W-:-:S05]  /*0520*/  FADD R8, R11, R8 ;  /* 0x000000080b087221 */ /* 0x001fca0000000000 */
[----:B------:R-:W0:Y:S01]  /*0530*/  SHFL.BFLY PT, R5, R8, 0x1, 0x1f ;  /* 0x0c201f0008057f89 */ /* 0x000e2200000e0000 */
[----:B-1----:R-:W-:-:S04]  /*0540*/  @!P0 IMAD.WIDE.U32 R2, R0, 0x4, R2 ;  /* 0x0000000400028825 */ /* 0x002fc800078e0002 */
[----:B0-----:R-:W-:-:S05]  /*0550*/  FADD R5, R8, R5 ;  /* 0x0000000508057221 */ /* 0x001fca0000000000 */
[----:B------:R-:W-:Y:S01]  /*0560*/  @!P0 STG.E desc[UR6][R2.64], R5 ;  /* 0x0000000502008986 */ /* 0x000fe2000c101906 */
[----:B------:R-:W-:Y:S06]  /*0570*/  BAR.SYNC.DEFER_BLOCKING 0x0 ;  /* 0x0000000000007b1d */ /* 0x000fec0000010000 */
[----:B------:R-:W-:Y:S05]  /*0580*/  EXIT ;  /* 0x000000000000794d */ /* 0x000fea0003800000 */
.L_x_0:
[----:B------:R-:W-:-:S00]  /*0590*/  BRA `(.L_x_0) ;  /* 0xfffffffc00fc7947 */ /* 0x000fc0000383ffff */
[----:B------:R-:W-:-:S00]  /*05a0*/  NOP ;  /* 0x0000000000007918 */ /* 0x000fc00000000000 */
        /* <DEDUP_REMOVED lines=13> */
.L_x_3:


//--------------------- .text._Z4gemvILi2ELi4EEvPfS0_S0_ii --------------------------
	.section	.text._Z4gemvILi2ELi4EEvPfS0_S0_ii,"ax",@progbits
	.align	128
        .global         _Z4gemvILi2ELi4EEvPfS0_S0_ii
        .type           _Z4gemvILi2ELi4EEvPfS0_S0_ii,@function
        .size           _Z4gemvILi2ELi4EEvPfS0_S0_ii,(.L_x_4 - _Z4gemvILi2ELi4EEvPfS0_S0_ii)
        .other          _Z4gemvILi2ELi4EEvPfS0_S0_ii,@"STO_CUDA_ENTRY STV_DEFAULT"
_Z4gemvILi2ELi4EEvPfS0_S0_ii:
.text._Z4gemvILi2ELi4EEvPfS0_S0_ii:
        /* <DEDUP_REMOVED lines=14> */
[C---:B--2---:R-:W-:Y:S01]  /*00e0*/  IMAD.WIDE.U32 R4, R13.reuse, 0x10, R16 ;  /* 0x000000100d047825 */ /* 0x044fe200078e0010 */
[----:B0-----:R-:W-:-:S05]  /*00f0*/  IADD3 R15, PT, PT, R13, R2, RZ ;  /* 0x000000020d0f7210 */ /* 0x001fca0007ffe0ff */
[----:B------:R-:W3:Y:S01]  /*0100*/  LDG.E.128 R4, desc[UR6][R4.64] ;  /* 0x0000000604047981 */ /* 0x000ee2000c1e1d00 */
[----:B------:R-:W-:-:S04]  /*0110*/  IMAD.WIDE R12, R2, 0x10, R20 ;  /* 0x00000010020c7825 */ /* 0x000fc800078e0214 */
[----:B------:R-:W-:Y:S02]  /*0120*/  IMAD.WIDE.U32 R16, R15, 0x10, R16 ;  /* 0x000000100f107825 */ /* 0x000fe400078e0010 */
[----:B------:R-:W2:Y:S04]  /*0130*/  LDG.E.128 R12, desc[UR6][R12.64] ;  /* 0x000000060c0c7981 */ /* 0x000ea8000c1e1d00 */
[----:B------:R-:W2:Y:S01]  /*0140*/  LDG.E.128 R16, desc[UR6][R16.64] ;  /* 0x0000000610107981 */ /* 0x000ea2000c1e1d00 */
[----:B------:R-:W-:Y:S02]  /*0150*/  LOP3.LUT P0, RZ, R3, 0x1f, RZ, 0xc0, !PT ;  /* 0x0000001f03ff7812 */ /* 0x000fe4000780c0ff */
[----:B------:R-:W-:-:S04]  /*0160*/  IADD3 R2, PT, PT, R2, 0x1f, RZ ;  /* 0x0000001f02027810 */ /* 0x000fc80007ffe0ff */
[----:B------:R-:W-:-:S04]  /*0170*/  SHF.R.U32.HI R2, RZ, 0x5, R2 ;  /* 0x00000005ff027819 */ /* 0x000fc80000011602 */
[----:B------:R-:W-:-:S03]  /*0180*/  ISETP.GE.U32.AND P1, PT, R3, R2, PT ;  /* 0x000000020300720c */ /* 0x000fc60003f26070 */
[----:B------:R-:W-:Y:S01]  /*0190*/  @!P0 MOV R2, 0x400 ;  /* 0x0000040000028802 */ /* 0x000fe20000000f00 */
[----:B---3--:R-:W-:-:S04]  /*01a0*/  FFMA R8, R4, R8, RZ ;  /* 0x0000000804087223 */ /* 0x008fc800000000ff */
        /* <DEDUP_REMOVED lines=13> */
[----:B------:R-:W0:Y:S01]  /*0280*/  SHFL.BFLY PT, R6, R7, 0x2, 0x1f ;  /* 0x0c401f0007067f89 */ /* 0x000e2200000e0000 */
[----:B------:R-:W1:Y:S01]  /*0290*/  @!P0 S2R R9, SR_CgaCtaId ;  /* 0x0000000000098919 */ /* 0x000e620000008800 */
[----:B------:R-:W2:Y:S01]  /*02a0*/  @!P1 S2R R11, SR_CgaCtaId ;  /* 0x00000000000b9919 */ /* 0x000ea20000008800 */
[----:B0-----:R-:W-:-:S05]  /*02b0*/  FADD R6, R7, R6 ;  /* 0x0000000607067221 */ /* 0x001fca0000000000 */
[----:B------:R-:W0:Y:S01]  /*02c0*/  SHFL.BFLY PT, R5, R6, 0x1, 0x1f ;  /* 0x0c201f0006057f89 */ /* 0x000e2200000e0000 */
[----:B-1----:R-:W-:-:S04]  /*02d0*/  @!P0 LEA R2, R9, R2, 0x18 ;  /* 0x0000000209028211 */ /* 0x002fc800078ec0ff */
[----:B------:R-:W-:Y:S01]  /*02e0*/  @!P0 LEA.HI R2, R3, R2, RZ, 0x1d ;  /* 0x0000000203028211 */ /* 0x000fe200078fe8ff */
[----:B0-----:R-:W-:-:S05]  /*02f0*/  FADD R5, R6, R5 ;  /* 0x0000000506057221 */ /* 0x001fca0000000000 */
[----:B------:R-:W-:Y:S01]  /*0300*/  @!P0 STS [R2], R5 ;  /* 0x0000000502008388 */ /* 0x000fe20000000800 */
[----:B------:R-:W-:-:S04]  /*0310*/  @!P1 MOV R4, 0x400 ;  /* 0x0000040000049802 */ /* 0x000fc80000000f00 */
[----:B--2---:R-:W-:Y:S01]  /*0320*/  @!P1 LEA R8, R11, R4, 0x18 ;  /* 0x000000040b089211 */ /* 0x004fe200078ec0ff */
[----:B------:R-:W-:-:S03]  /*0330*/  HFMA2 R4, -RZ, RZ, 0, 0 ;  /* 0x00000000ff047431 */ /* 0x000fc600000001ff */
        /* <DEDUP_REMOVED lines=19> */
.L_x_1:
        /* <DEDUP_REMOVED lines=9> */
.L_x_4:


//--------------------- .text._Z4gemvILi1ELi4EEvPfS0_S0_ii --------------------------
	.section	.text._Z4gemvILi1ELi4EEvPfS0_S0_ii,"ax",@progbits
	.align	128
        .global         _Z4gemvILi1ELi4EEvPfS0_S0_ii
        .type           _Z4gemvILi1ELi4EEvPfS0_S0_ii,@function
        .size           _Z4gemvILi1ELi4EEvPfS0_S0_ii,(.L_x_5 - _Z4gemvILi1ELi4EEvPfS0_S0_ii)
        .other          _Z4gemvILi1ELi4EEvPfS0_S0_ii,@"STO_CUDA_ENTRY STV_DEFAULT"
_Z4gemvILi1ELi4EEvPfS0_S0_ii:
.text._Z4gemvILi1ELi4EEvPfS0_S0_ii:
[----:B------:R-:W-:Y:S01]  /*0000*/  LDC R1, c[0x0][0x37c] ;  /* 0x0000df00ff017b82 */ /* 0x000fe20000000800 */
[----:B------:R-:W0:Y:S01]  /*0010*/  LDCU UR5, c[0x0][0x39c] ;  /* 0x00007380ff0577ac */ /* 0x000e220008000800 */
[----:B------:R-:W1:Y:S06]  /*0020*/  S2R R3, SR_TID.X ;  /* 0x0000000000037919 */ /* 0x000e6c0000002100 */
[----:B------:R-:W1:Y:S01]  /*0030*/  LDC.64 R8, c[0x0][0x388] ;  /* 0x0000e200ff087b82 */ /* 0x000e620000000a00 */
[----:B------:R-:W2:Y:S01]  /*0040*/  LDCU.64 UR6, c[0x0][0x358] ;  /* 0x00006b00ff0677ac */ /* 0x000ea20008000a00 */
[----:B------:R-:W3:Y:S06]  /*0050*/  S2R R0, SR_CTAID.X ;  /* 0x0000000000007919 */ /* 0x000eec0000002500 */
[----:B------:R-:W4:Y:S01]  /*0060*/  LDC.64 R4, c[0x0][0x380] ;  /* 0x0000e000ff047b82 */ /* 0x000f220000000a00 */
[----:B0-----:R-:W-:-:S04]  /*0070*/  USHF.R.S32.HI UR4, URZ, 0x1f, UR5 ;  /* 0x0000001fff047899 */ /* 0x001fc80008011405 */
[----:B------:R-:W-:-:S04]  /*0080*/  ULEA.HI UR4, UR4, UR5, URZ, 0x2 ;  /* 0x0000000504047291 */ /* 0x000fc8000f8f10ff */
[----:B------:R-:W-:Y:S01]  /*0090*/  USHF.R.S32.HI UR4, URZ, 0x2, UR4 ;  /* 0x00000002ff047899 */ /* 0x000fe20008011404 */
[----:B-1----:R-:W-:-:S05]  /*00a0*/  IMAD.WIDE.U32 R8, R3, 0x10, R8 ;  /* 0x0000001003087825 */ /* 0x002fca00078e0008 */
[----:B---3--:R-:W-:Y:S01]  /*00b0*/  IMAD R7, R0, UR4, R3 ;  /* 0x0000000400077c24 */ /* 0x008fe2000f8e0203 */
[----:B--2---:R-:W2:Y:S03]  /*00c0*/  LDG.E.128 R8, desc[UR6][R8.64] ;  /* 0x0000000608087981 */ /* 0x004ea6000c1e1d00 */
[----:B----4-:R-:W-:-:S06]  /*00d0*/  IMAD.WIDE.U32 R4, R7, 0x10, R4 ;  /* 0x0000001007047825 */ /* 0x010fcc00078e0004 */
[----:B------:R-:W2:Y:S01]  /*00e0*/  LDG.E.128 R4, desc[UR6][R4.64] ;  /* 0x0000000604047981 */ /* 0x000ea2000c1e1d00 */
[----:B------:R-:W0:Y:S01]  /*00f0*/  LDCU UR4, c[0x0][0x360] ;  /* 0x00006c00ff0477ac */ /* 0x000e220008000800 */
[----:B------:R-:W-:Y:S01]  /*0100*/  LOP3.LUT P0, RZ, R3, 0x1f, RZ, 0xc0, !PT ;  /* 0x0000001f03ff7812 */ /* 0x000fe2000780c0ff */
[----:B0-----:R-:W-:-:S04]  /*0110*/  UIADD3 UR4, UPT, UPT, UR4, 0x1f, URZ ;  /* 0x0000001f04047890 */ /* 0x001fc8000fffe0ff */
[----:B------:R-:W-:-:S06]  /*0120*/  USHF.R.U32.HI UR4, URZ, 0x5, UR4 ;  /* 0x00000005ff047899 */ /* 0x000fcc0008011604 */
[----:B------:R-:W-:Y:S01]  /*0130*/  ISETP.GE.U32.AND P1, PT, R3, UR4, PT ;  /* 0x0000000403007c0c */ /* 0x000fe2000bf26070 */
[----:B--2---:R-:W-:-:S04]  /*0140*/  FFMA R2, R4, R8, RZ ;  /* 0x0000000804027223 */ /* 0x004fc800000000ff */
        /* <DEDUP_REMOVED lines=14> */
[----:B------:R-:W-:-:S04]  /*0230*/  @!P0 MOV R2, 0x400 ;  /* 0x0000040000028802 */ /* 0x000fc80000000f00 */
        /* <DEDUP_REMOVED lines=26> */
.L_x_2:
        /* <DEDUP_REMOVED lines=10> */
.L_x_5:


//--------------------- .nv.shared._Z4gemvILi4ELi4EEvPfS0_S0_ii --------------------------
	.section	.nv.shared._Z4gemvILi4ELi4EEvPfS0_S0_ii,"aw",@nobits
	.sectionflags	@""
	.align	4
.nv.shared._Z4gemvILi4ELi4EEvPfS0_S0_ii:
	.zero		1280


//--------------------- .nv.shared.reserved.0     --------------------------
	.section	.nv.shared.reserved.0,"aw",@nobits
	.weak		__nv_reservedSMEM_offset_0_alias
	.size		__nv_reservedSMEM_offset_0_alias, 0, 64
	.other		__nv_reservedSMEM_offset_0_alias,@"STO_CUDA_RESERVED_SHARED STV_DEFAULT"
__nv_reservedSMEM_offset_0_alias:
	.zero		0
	.zero		64


//--------------------- .nv.shared._Z4gemvILi2ELi4EEvPfS0_S0_ii --------------------------
	.section	.nv.shared._Z4gemvILi2ELi4EEvPfS0_S0_ii,"aw",@nobits
	.sectionflags	@""
	.align	4
.nv.shared._Z4gemvILi2ELi4EEvPfS0_S0_ii:
	.zero		1280


//--------------------- .nv.shared._Z4gemvILi1ELi4EEvPfS0_S0_ii --------------------------
	.section	.nv.shared._Z4gemvILi1ELi4EEvPfS0_S0_ii,"aw",@nobits
	.sectionflags	@""
	.align	4
.nv.shared._Z4gemvILi1ELi4EEvPfS0_S0_ii:
	.zero		1280


//--------------------- .nv.constant0._Z4gemvILi4ELi4EEvPfS0_S0_ii --------------------------
	.section	.nv.constant0._Z4gemvILi4ELi4EEvPfS0_S0_ii,"a",@progbits
	.sectionflags	@""
	.align	4
.nv.constant0._Z4gemvILi4ELi4EEvPfS0_S0_ii:
	.zero		928


//--------------------- .nv.constant0._Z4gemvILi2ELi4EEvPfS0_S0_ii --------------------------
	.section	.nv.constant0._Z4gemvILi2ELi4EEvPfS0_S0_ii,"a",@progbits
	.sectionflags	@""
	.align	4
.nv.constant0._Z4gemvILi2ELi4EEvPfS0_S0_ii:
	.zero		928


//--------------------- .nv.constant0._Z4gemvILi1ELi4EEvPfS0_S0_ii --------------------------
	.section	.nv.constant0._Z4gemvILi1ELi4EEvPfS0_S0_ii,"a",@progbits
	.sectionflags	@""
	.align	4
.nv.constant0._Z4gemvILi1ELi4EEvPfS0_S0_ii:
	.zero		928


//--------------------- SYMBOLS --------------------------

	.type		.nv.reservedSmem.offset0,@object
	.size		.nv.reservedSmem.offset0,0x4
	.type		.nv.reservedSmem.cap,@object
	.size		.nv.reservedSmem.cap,0x4
